//
// Generated by NVIDIA NVVM Compiler
//
// Compiler Build ID: CL-36424714
// Cuda compilation tools, release 13.0, V13.0.88
// Based on NVVM 20.0.0
//

.version 9.0
.target sm_100
.address_size 64

	// .globl	log_softmax_fused_kernel
.extern .shared .align 16 .b8 sdata[];

.visible .entry log_softmax_fused_kernel(
	.param .u64 .ptr .align 1 log_softmax_fused_kernel_param_0,
	.param .u64 .ptr .align 1 log_softmax_fused_kernel_param_1,
	.param .u64 .ptr .align 1 log_softmax_fused_kernel_param_2,
	.param .u32 log_softmax_fused_kernel_param_3,
	.param .u32 log_softmax_fused_kernel_param_4,
	.param .u32 log_softmax_fused_kernel_param_5
)
{
	.reg .pred 	%p<28>;
	.reg .b32 	%r<161>;
	.reg .b32 	%f<60>;
	.reg .b64 	%rd<25>;

	ld.param.u64 	%rd6, [log_softmax_fused_kernel_param_0];
	ld.param.u64 	%rd5, [log_softmax_fused_kernel_param_1];
	ld.param.u64 	%rd7, [log_softmax_fused_kernel_param_2];
	ld.param.u32 	%r140, [log_softmax_fused_kernel_param_3];
	ld.param.u32 	%r55, [log_softmax_fused_kernel_param_4];
	ld.param.u32 	%r56, [log_softmax_fused_kernel_param_5];
	cvta.to.global.u64 	%rd1, %rd6;
	cvta.to.global.u64 	%rd2, %rd7;
	mov.u32 	%r160, %tid.x;
	mul.wide.s32 	%rd8, %r55, 4;
	add.s64 	%rd9, %rd2, %rd8;
	ld.global.u32 	%r2, [%rd9];
	div.s32 	%r57, %r56, %r2;
	mov.u32 	%r3, %ctaid.x;
	setp.ge.s32 	%p1, %r3, %r57;
	@%p1 bra 	$L__BB0_35;
	add.s32 	%r147, %r140, -1;
	setp.le.s32 	%p2, %r147, %r55;
	mov.b32 	%r155, 1;
	@%p2 bra 	$L__BB0_15;
	not.b32 	%r61, %r55;
	add.s32 	%r5, %r140, %r61;
	sub.s32 	%r62, %r140, %r55;
	add.s32 	%r63, %r62, -2;
	and.b32  	%r6, %r5, 15;
	setp.lt.u32 	%p3, %r63, 15;
	mov.b32 	%r155, 1;
	@%p3 bra 	$L__BB0_6;
	and.b32  	%r65, %r5, -16;
	neg.s32 	%r139, %r65;
	add.s64 	%rd3, %rd2, -28;
	mov.b32 	%r155, 1;
$L__BB0_4:
	.pragma "nounroll";
	mul.wide.s32 	%rd10, %r147, 4;
	add.s64 	%rd11, %rd3, %rd10;
	ld.global.u32 	%r66, [%rd11+28];
	mul.lo.s32 	%r67, %r66, %r155;
	ld.global.u32 	%r68, [%rd11+24];
	mul.lo.s32 	%r69, %r68, %r67;
	ld.global.u32 	%r70, [%rd11+20];
	mul.lo.s32 	%r71, %r70, %r69;
	ld.global.u32 	%r72, [%rd11+16];
	mul.lo.s32 	%r73, %r72, %r71;
	ld.global.u32 	%r74, [%rd11+12];
	mul.lo.s32 	%r75, %r74, %r73;
	ld.global.u32 	%r76, [%rd11+8];
	mul.lo.s32 	%r77, %r76, %r75;
	ld.global.u32 	%r78, [%rd11+4];
	mul.lo.s32 	%r79, %r78, %r77;
	ld.global.u32 	%r80, [%rd11];
	mul.lo.s32 	%r81, %r80, %r79;
	ld.global.u32 	%r82, [%rd11+-4];
	mul.lo.s32 	%r83, %r82, %r81;
	ld.global.u32 	%r84, [%rd11+-8];
	mul.lo.s32 	%r85, %r84, %r83;
	ld.global.u32 	%r86, [%rd11+-12];
	mul.lo.s32 	%r87, %r86, %r85;
	ld.global.u32 	%r88, [%rd11+-16];
	mul.lo.s32 	%r89, %r88, %r87;
	ld.global.u32 	%r90, [%rd11+-20];
	mul.lo.s32 	%r91, %r90, %r89;
	ld.global.u32 	%r92, [%rd11+-24];
	mul.lo.s32 	%r93, %r92, %r91;
	ld.global.u32 	%r94, [%rd11+-28];
	mul.lo.s32 	%r95, %r94, %r93;
	ld.global.u32 	%r96, [%rd11+-32];
	mul.lo.s32 	%r155, %r96, %r95;
	add.s32 	%r147, %r147, -16;
	add.s32 	%r140, %r140, -16;
	add.s32 	%r139, %r139, 16;
	setp.ne.s32 	%p4, %r139, 0;
	@%p4 bra 	$L__BB0_4;
	add.s32 	%r147, %r140, -1;
$L__BB0_6:
	setp.eq.s32 	%p5, %r6, 0;
	@%p5 bra 	$L__BB0_15;
	and.b32  	%r20, %r5, 7;
	setp.lt.u32 	%p6, %r6, 8;
	@%p6 bra 	$L__BB0_9;
	mul.wide.s32 	%rd12, %r147, 4;
	add.s64 	%rd13, %rd2, %rd12;
	ld.global.u32 	%r98, [%rd13];
	mul.lo.s32 	%r99, %r98, %r155;
	ld.global.u32 	%r100, [%rd13+-4];
	mul.lo.s32 	%r101, %r100, %r99;
	ld.global.u32 	%r102, [%rd13+-8];
	mul.lo.s32 	%r103, %r102, %r101;
	ld.global.u32 	%r104, [%rd13+-12];
	mul.lo.s32 	%r105, %r104, %r103;
	ld.global.u32 	%r106, [%rd13+-16];
	mul.lo.s32 	%r107, %r106, %r105;
	ld.global.u32 	%r108, [%rd13+-20];
	mul.lo.s32 	%r109, %r108, %r107;
	ld.global.u32 	%r110, [%rd13+-24];
	mul.lo.s32 	%r111, %r110, %r109;
	ld.global.u32 	%r112, [%rd13+-28];
	mul.lo.s32 	%r155, %r112, %r111;
	add.s32 	%r147, %r147, -8;
$L__BB0_9:
	setp.eq.s32 	%p7, %r20, 0;
	@%p7 bra 	$L__BB0_15;
	and.b32  	%r26, %r5, 3;
	setp.lt.u32 	%p8, %r20, 4;
	@%p8 bra 	$L__BB0_12;
	mul.wide.s32 	%rd14, %r147, 4;
	add.s64 	%rd15, %rd2, %rd14;
	ld.global.u32 	%r114, [%rd15];
	mul.lo.s32 	%r115, %r114, %r155;
	ld.global.u32 	%r116, [%rd15+-4];
	mul.lo.s32 	%r117, %r116, %r115;
	ld.global.u32 	%r118, [%rd15+-8];
	mul.lo.s32 	%r119, %r118, %r117;
	ld.global.u32 	%r120, [%rd15+-12];
	mul.lo.s32 	%r155, %r120, %r119;
	add.s32 	%r147, %r147, -4;
$L__BB0_12:
	setp.eq.s32 	%p9, %r26, 0;
	@%p9 bra 	$L__BB0_15;
	neg.s32 	%r152, %r26;
$L__BB0_14:
	.pragma "nounroll";
	mul.wide.s32 	%rd16, %r147, 4;
	add.s64 	%rd17, %rd2, %rd16;
	ld.global.u32 	%r121, [%rd17];
	mul.lo.s32 	%r155, %r121, %r155;
	add.s32 	%r147, %r147, -1;
	add.s32 	%r152, %r152, 1;
	setp.ne.s32 	%p10, %r152, 0;
	@%p10 bra 	$L__BB0_14;
$L__BB0_15:
	rem.s32 	%r122, %r3, %r155;
	sub.s32 	%r123, %r3, %r122;
	mad.lo.s32 	%r40, %r123, %r2, %r122;
	setp.ge.s32 	%p11, %r160, %r2;
	mov.f32 	%f57, 0fFF800000;
	@%p11 bra 	$L__BB0_18;
	mov.f32 	%f57, 0fFF800000;
	mov.u32 	%r41, %ntid.x;
	mov.u32 	%r156, %r160;
$L__BB0_17:
	mad.lo.s32 	%r124, %r156, %r155, %r40;
	mul.wide.s32 	%rd18, %r124, 4;
	add.s64 	%rd19, %rd1, %rd18;
	ld.global.f32 	%f12, [%rd19];
	setp.gt.f32 	%p12, %f12, %f57;
	selp.f32 	%f57, %f12, %f57, %p12;
	add.s32 	%r156, %r156, %r41;
	setp.lt.s32 	%p13, %r156, %r2;
	@%p13 bra 	$L__BB0_17;
$L__BB0_18:
	shl.b32 	%r125, %r160, 2;
	mov.u32 	%r126, sdata;
	add.s32 	%r44, %r126, %r125;
	st.shared.f32 	[%r44], %f57;
	bar.sync 	0;
	mov.u32 	%r45, %ntid.x;
	setp.lt.u32 	%p14, %r45, 2;
	@%p14 bra 	$L__BB0_24;
	mov.u32 	%r157, %r45;
$L__BB0_20:
	mov.u32 	%r46, %r157;
	shr.u32 	%r157, %r46, 1;
	setp.ge.u32 	%p15, %r160, %r157;
	@%p15 bra 	$L__BB0_23;
	shl.b32 	%r127, %r157, 2;
	add.s32 	%r128, %r44, %r127;
	ld.shared.f32 	%f4, [%r128];
	ld.shared.f32 	%f13, [%r44];
	setp.leu.f32 	%p16, %f4, %f13;
	@%p16 bra 	$L__BB0_23;
	st.shared.f32 	[%r44], %f4;
$L__BB0_23:
	bar.sync 	0;
	setp.gt.u32 	%p17, %r46, 3;
	@%p17 bra 	$L__BB0_20;
$L__BB0_24:
	setp.ge.s32 	%p18, %r160, %r2;
	ld.shared.f32 	%f5, [sdata];
	bar.sync 	0;
	mov.f32 	%f59, 0f00000000;
	@%p18 bra 	$L__BB0_27;
	mov.f32 	%f59, 0f00000000;
	mov.u32 	%r158, %r160;
$L__BB0_26:
	mad.lo.s32 	%r129, %r158, %r155, %r40;
	mul.wide.s32 	%rd20, %r129, 4;
	add.s64 	%rd21, %rd1, %rd20;
	ld.global.f32 	%f16, [%rd21];
	sub.f32 	%f17, %f16, %f5;
	fma.rn.f32 	%f18, %f17, 0f3BBB989D, 0f3F000000;
	cvt.sat.f32.f32 	%f19, %f18;
	mov.f32 	%f20, 0f4B400001;
	mov.f32 	%f21, 0f437C0000;
	fma.rm.f32 	%f22, %f19, %f21, %f20;
	add.f32 	%f23, %f22, 0fCB40007F;
	neg.f32 	%f24, %f23;
	fma.rn.f32 	%f25, %f17, 0f3FB8AA3B, %f24;
	fma.rn.f32 	%f26, %f17, 0f32A57060, %f25;
	mov.b32 	%r130, %f22;
	shl.b32 	%r131, %r130, 23;
	mov.b32 	%f27, %r131;
	ex2.approx.ftz.f32 	%f28, %f26;
	fma.rn.f32 	%f59, %f28, %f27, %f59;
	add.s32 	%r158, %r158, %r45;
	setp.lt.s32 	%p19, %r158, %r2;
	@%p19 bra 	$L__BB0_26;
$L__BB0_27:
	setp.lt.u32 	%p20, %r45, 2;
	st.shared.f32 	[%r44], %f59;
	bar.sync 	0;
	@%p20 bra 	$L__BB0_32;
	mov.u32 	%r159, %r45;
$L__BB0_29:
	shr.u32 	%r51, %r159, 1;
	setp.ge.u32 	%p21, %r160, %r51;
	@%p21 bra 	$L__BB0_31;
	shl.b32 	%r132, %r51, 2;
	add.s32 	%r133, %r44, %r132;
	ld.shared.f32 	%f29, [%r133];
	ld.shared.f32 	%f30, [%r44];
	add.f32 	%f31, %f29, %f30;
	st.shared.f32 	[%r44], %f31;
$L__BB0_31:
	bar.sync 	0;
	setp.gt.u32 	%p22, %r159, 3;
	mov.u32 	%r159, %r51;
	@%p22 bra 	$L__BB0_29;
$L__BB0_32:
	setp.ge.s32 	%p23, %r160, %r2;
	ld.shared.f32 	%f32, [sdata];
	bar.sync 	0;
	setp.lt.f32 	%p24, %f32, 0f00800000;
	mul.f32 	%f33, %f32, 0f4B000000;
	selp.f32 	%f34, %f33, %f32, %p24;
	selp.f32 	%f35, 0fC1B80000, 0f00000000, %p24;
	mov.b32 	%r134, %f34;
	add.s32 	%r135, %r134, -1059760811;
	and.b32  	%r136, %r135, -8388608;
	sub.s32 	%r137, %r134, %r136;
	mov.b32 	%f36, %r137;
	cvt.rn.f32.s32 	%f37, %r136;
	fma.rn.f32 	%f38, %f37, 0f34000000, %f35;
	add.f32 	%f39, %f36, 0fBF800000;
	fma.rn.f32 	%f40, %f39, 0fBE055027, 0f3E1039F6;
	fma.rn.f32 	%f41, %f40, %f39, 0fBDF8CDCC;
	fma.rn.f32 	%f42, %f41, %f39, 0f3E0F2955;
	fma.rn.f32 	%f43, %f42, %f39, 0fBE2AD8B9;
	fma.rn.f32 	%f44, %f43, %f39, 0f3E4CED0B;
	fma.rn.f32 	%f45, %f44, %f39, 0fBE7FFF22;
	fma.rn.f32 	%f46, %f45, %f39, 0f3EAAAA78;
	fma.rn.f32 	%f47, %f46, %f39, 0fBF000000;
	mul.f32 	%f48, %f39, %f47;
	fma.rn.f32 	%f49, %f48, %f39, %f39;
	fma.rn.f32 	%f50, %f38, 0f3F317218, %f49;
	setp.gt.u32 	%p25, %r134, 2139095039;
	fma.rn.f32 	%f51, %f34, 0f7F800000, 0f7F800000;
	selp.f32 	%f52, %f51, %f50, %p25;
	setp.eq.f32 	%p26, %f34, 0f00000000;
	selp.f32 	%f53, 0fFF800000, %f52, %p26;
	add.f32 	%f9, %f5, %f53;
	@%p23 bra 	$L__BB0_35;
	cvta.to.global.u64 	%rd4, %rd5;
$L__BB0_34:
	mad.lo.s32 	%r138, %r160, %r155, %r40;
	mul.wide.s32 	%rd22, %r138, 4;
	add.s64 	%rd23, %rd1, %rd22;
	ld.global.f32 	%f54, [%rd23];
	sub.f32 	%f55, %f54, %f9;
	add.s64 	%rd24, %rd4, %rd22;
	st.global.f32 	[%rd24], %f55;
	add.s32 	%r160, %r160, %r45;
	setp.lt.s32 	%p27, %r160, %r2;
	@%p27 bra 	$L__BB0_34;
$L__BB0_35:
	ret;

}


// ===== COMPILED SASS (sm_100) =====

	.target	sm_100

	.elftype	@"ET_EXEC"


//--------------------- .note.nv.tkinfo           --------------------------
	.section	.note.nv.tkinfo,"",@"SHT_NOTE"
	.sectionflags	@"SHF_NOTE_NV_TKINFO"
	.tkinfo
        /*0018*/ 	.word	0x00000002
        /*0030*/ 	.string	""
        /*0030*/ 	.string	"ptxas"
        /*0030*/ 	.string	"Cuda compilation tools, release 13.0, V13.0.88"
        /*0030*/ 	.string	"Build cuda_13.0.r13.0/compiler.36424714_0"
        /*0030*/ 	.string	"-arch sm_100 -m 64 "



//--------------------- .note.nv.cuinfo           --------------------------
	.section	.note.nv.cuinfo,"",@"SHT_NOTE"
	.sectionflags	@"SHF_NOTE_NV_CUINFO"
        /*0018*/ 	.short	0x0002
        /*001a*/ 	.short	0x0064
        /*001c*/ 	.short	0x0082
	.zero		2


//--------------------- .nv.info                  --------------------------
	.section	.nv.info,"",@"SHT_CUDA_INFO"
	.align	4


	//----- nvinfo : EIATTR_REGCOUNT
	.align		4
        /*0000*/ 	.byte	0x04, 0x2f
        /*0002*/ 	.short	(.L_1 - .L_0)
	.align		4
.L_0:
        /*0004*/ 	.word	index@(log_softmax_fused_kernel)
        /*0008*/ 	.word	0x0000001f


	//----- nvinfo : EIATTR_FRAME_SIZE
	.align		4
.L_1:
        /*000c*/ 	.byte	0x04, 0x11
        /*000e*/ 	.short	(.L_3 - .L_2)
	.align		4
.L_2:
        /*0010*/ 	.word	index@(log_softmax_fused_kernel)
        /*0014*/ 	.word	0x00000000


	//----- nvinfo : EIATTR_MIN_STACK_SIZE
	.align		4
.L_3:
        /*0018*/ 	.byte	0x04, 0x12
        /*001a*/ 	.short	(.L_5 - .L_4)
	.align		4
.L_4:
        /*001c*/ 	.word	index@(log_softmax_fused_kernel)
        /*0020*/ 	.word	0x00000000
.L_5:


//--------------------- .nv.compat                --------------------------
	.section	.nv.compat,"",@"SHT_CUDA_COMPAT_INFO"
	.align	4
        /*0000*/ 	.byte	0x02, 0x09, 0x00, 0x00, 0x02, 0x02, 0x01, 0x00, 0x02, 0x05, 0x05, 0x00, 0x03, 0x07, 0x01, 0x01
        /*0010*/ 	.byte	0x02, 0x03, 0x00, 0x00, 0x02, 0x06, 0x01, 0x00, 0x04, 0x0b, 0x08, 0x00, 0x01, 0x00, 0x00, 0x00
        /*0020*/ 	.byte	0x00, 0x00, 0x00, 0x00


//--------------------- .nv.info.log_softmax_fused_kernel --------------------------
	.section	.nv.info.log_softmax_fused_kernel,"",@"SHT_CUDA_INFO"
	.sectionflags	@""
	.align	4


	//----- nvinfo : EIATTR_CUDA_API_VERSION
	.align		4
        /*0000*/ 	.byte	0x04, 0x37
        /*0002*/ 	.short	(.L_7 - .L_6)
.L_6:
        /*0004*/ 	.word	0x00000082


	//----- nvinfo : EIATTR_KPARAM_INFO
	.align		4
.L_7:
        /*0008*/ 	.byte	0x04, 0x17
        /*000a*/ 	.short	(.L_9 - .L_8)
.L_8:
        /*000c*/ 	.word	0x00000000
        /*0010*/ 	.short	0x0005
        /*0012*/ 	.short	0x0020
        /*0014*/ 	.byte	0x00, 0xf0, 0x11, 0x00


	//----- nvinfo : EIATTR_KPARAM_INFO
	.align		4
.L_9:
        /*0018*/ 	.byte	0x04, 0x17
        /*001a*/ 	.short	(.L_11 - .L_10)
.L_10:
        /*001c*/ 	.word	0x00000000
        /*0020*/ 	.short	0x0004
        /*0022*/ 	.short	0x001c
        /*0024*/ 	.byte	0x00, 0xf0, 0x11, 0x00


	//----- nvinfo : EIATTR_KPARAM_INFO
	.align		4
.L_11:
        /*0028*/ 	.byte	0x04, 0x17
        /*002a*/ 	.short	(.L_13 - .L_12)
.L_12:
        /*002c*/ 	.word	0x00000000
        /*0030*/ 	.short	0x0003
        /*0032*/ 	.short	0x0018
        /*0034*/ 	.byte	0x00, 0xf0, 0x11, 0x00


	//----- nvinfo : EIATTR_KPARAM_INFO
	.align		4
.L_13:
        /*0038*/ 	.byte	0x04, 0x17
        /*003a*/ 	.short	(.L_15 - .L_14)
.L_14:
        /*003c*/ 	.word	0x00000000
        /*0040*/ 	.short	0x0002
        /*0042*/ 	.short	0x0010
        /*0044*/ 	.byte	0x00, 0xf5, 0x21, 0x00


	//----- nvinfo : EIATTR_KPARAM_INFO
	.align		4
.L_15:
        /*0048*/ 	.byte	0x04, 0x17
        /*004a*/ 	.short	(.L_17 - .L_16)
.L_16:
        /*004c*/ 	.word	0x00000000
        /*0050*/ 	.short	0x0001
        /*0052*/ 	.short	0x0008
        /*0054*/ 	.byte	0x00, 0xf5, 0x21, 0x00


	//----- nvinfo : EIATTR_KPARAM_INFO
	.align		4
.L_17:
        /*0058*/ 	.byte	0x04, 0x17
        /*005a*/ 	.short	(.L_19 - .L_18)
.L_18:
        /*005c*/ 	.word	0x00000000
        /*0060*/ 	.short	0x0000
        /*0062*/ 	.short	0x0000
        /*0064*/ 	.byte	0x00, 0xf5, 0x21, 0x00


	//----- nvinfo : EIATTR_SPARSE_MMA_MASK
	.align		4
.L_19:
        /*0068*/ 	.byte	0x03, 0x50
        /*006a*/ 	.short	0x0000


	//----- nvinfo : EIATTR_MAXREG_COUNT
	.align		4
        /*006c*/ 	.byte	0x03, 0x1b
        /*006e*/ 	.short	0x00ff


	//----- nvinfo : EIATTR_NUM_BARRIERS
	.align		4
        /*0070*/ 	.byte	0x02, 0x4c
        /*0072*/ 	.byte	0x01
	.zero		1


	//----- nvinfo : EIATTR_MERCURY_ISA_VERSION
	.align		4
        /*0074*/ 	.byte	0x03, 0x5f
        /*0076*/ 	.short	0x0101


	//----- nvinfo : EIATTR_VRC_CTA_INIT_COUNT
	.align		4
        /*0078*/ 	.byte	0x02, 0x4a
	.zero		1
	.zero		1


	//----- nvinfo : EIATTR_EXIT_INSTR_OFFSETS
	.align		4
        /*007c*/ 	.byte	0x04, 0x1c
        /*007e*/ 	.short	(.L_21 - .L_20)


	//   ....[0]....
.L_20:
        /*0080*/ 	.word	0x00000210


	//   ....[1]....
        /*0084*/ 	.word	0x00001200


	//   ....[2]....
        /*0088*/ 	.word	0x000012a0


	//----- nvinfo : EIATTR_CRS_STACK_SIZE
	.align		4
.L_21:
        /*008c*/ 	.byte	0x04, 0x1e
        /*008e*/ 	.short	(.L_23 - .L_22)
.L_22:
        /*0090*/ 	.word	0x00000000


	//----- nvinfo : EIATTR_CBANK_PARAM_SIZE
	.align		4
.L_23:
        /*0094*/ 	.byte	0x03, 0x19
        /*0096*/ 	.short	0x0024


	//----- nvinfo : EIATTR_PARAM_CBANK
	.align		4
        /*0098*/ 	.byte	0x04, 0x0a
        /*009a*/ 	.short	(.L_25 - .L_24)
	.align		4
.L_24:
        /*009c*/ 	.word	index@(.nv.constant0.log_softmax_fused_kernel)
        /*00a0*/ 	.short	0x0380
        /*00a2*/ 	.short	0x0024


	//----- nvinfo : EIATTR_SW_WAR
	.align		4
.L_25:
        /*00a4*/ 	.byte	0x04, 0x36
        /*00a6*/ 	.short	(.L_27 - .L_26)
.L_26:
        /*00a8*/ 	.word	0x00000008
.L_27:


//--------------------- .nv.callgraph             --------------------------
	.section	.nv.callgraph,"",@"SHT_CUDA_CALLGRAPH"
	.align	4
	.sectionentsize	8
	.align		4
        /*0000*/ 	.word	0x00000000
	.align		4
        /*0004*/ 	.word	0xffffffff
	.align		4
        /*0008*/ 	.word	0x00000000
	.align		4
        /*000c*/ 	.word	0xfffffffe
	.align		4
        /*0010*/ 	.word	0x00000000
	.align		4
        /*0014*/ 	.word	0xfffffffd
	.align		4
        /*0018*/ 	.word	0x00000000
	.align		4
        /*001c*/ 	.word	0xfffffffc


//--------------------- .text.log_softmax_fused_kernel --------------------------
	.section	.text.log_softmax_fused_kernel,"ax",@progbits
	.align	128
        .global         log_softmax_fused_kernel
        .type           log_softmax_fused_kernel,@function
        .size           log_softmax_fused_kernel,(.L_x_20 - log_softmax_fused_kernel)
        .other          log_softmax_fused_kernel,@"STO_CUDA_ENTRY STV_DEFAULT"
log_softmax_fused_kernel:
.text.log_softmax_fused_kernel:
[----:B------:R-:W-:Y:S08]  /*0000*/  LDC R1, c[0x0][0x37c] ;  /* 0x0000df00ff017b82 */ /* 0x000ff00000000800 */
[----:B------:R-:W0:Y:S01]  /*0010*/  LDC R5, c[0x0][0x39c] ;  /* 0x0000e700ff057b82 */ /* 0x000e220000000800 */
[----:B------:R-:W1:Y:S07]  /*0020*/  LDCU.64 UR6, c[0x0][0x358] ;  /* 0x00006b00ff0677ac */ /* 0x000e6e0008000a00 */
[----:B------:R-:W0:Y:S08]  /*0030*/  LDC.64 R2, c[0x0][0x390] ;  /* 0x0000e400ff027b82 */ /* 0x000e300000000a00 */
[----:B------:R-:W2:Y:S01]  /*0040*/  LDC R13, c[0x0][0x3a0] ;  /* 0x0000e800ff0d7b82 */ /* 0x000ea20000000800 */
[----:B0-----:R-:W-:-:S05]  /*0050*/  IMAD.WIDE R6, R5, 0x4, R2 ;  /* 0x0000000405067825 */ /* 0x001fca00078e0202 */
[----:B-1----:R2:W3:Y:S02]  /*0060*/  LDG.E R0, desc[UR6][R6.64] ;  /* 0x0000000606007981 */ /* 0x0024e4000c1e1900 */
[----:B--2---:R-:W-:Y:S02]  /*0070*/  IABS R6, R13 ;  /* 0x0000000d00067213 */ /* 0x004fe40000000000 */
[----:B---3--:R-:W-:-:S04]  /*0080*/  IABS R11, R0 ;  /* 0x00000000000b7213 */ /* 0x008fc80000000000 */
[----:B------:R-:W0:Y:S08]  /*0090*/  I2F.RP R4, R11 ;  /* 0x0000000b00047306 */ /* 0x000e300000209400 */
[----:B0-----:R-:W0:Y:S02]  /*00a0*/  MUFU.RCP R4, R4 ;  /* 0x0000000400047308 */ /* 0x001e240000001000 */
[----:B0-----:R-:W-:-:S06]  /*00b0*/  IADD3 R8, PT, PT, R4, 0xffffffe, RZ ;  /* 0x0ffffffe04087810 */ /* 0x001fcc0007ffe0ff */
[----:B------:R0:W1:Y:S02]  /*00c0*/  F2I.FTZ.U32.TRUNC.NTZ R9, R8 ;  /* 0x0000000800097305 */ /* 0x000064000021f000 */
[----:B0-----:R-:W-:Y:S01]  /*00d0*/  IMAD.MOV.U32 R8, RZ, RZ, RZ ;  /* 0x000000ffff087224 */ /* 0x001fe200078e00ff */
[----:B-1----:R-:W-:-:S05]  /*00e0*/  IADD3 R10, PT, PT, RZ, -R9, RZ ;  /* 0x80000009ff0a7210 */ /* 0x002fca0007ffe0ff */
[----:B------:R-:W-:Y:S01]  /*00f0*/  IMAD R7, R10, R11, RZ ;  /* 0x0000000b0a077224 */ /* 0x000fe200078e02ff */
[----:B------:R-:W-:-:S03]  /*0100*/  IABS R10, R0 ;  /* 0x00000000000a7213 */ /* 0x000fc60000000000 */
[----:B------:R-:W-:Y:S01]  /*0110*/  IMAD.HI.U32 R9, R9, R7, R8 ;  /* 0x0000000709097227 */ /* 0x000fe200078e0008 */
[----:B------:R-:W-:Y:S01]  /*0120*/  IADD3 R4, PT, PT, RZ, -R10, RZ ;  /* 0x8000000aff047210 */ /* 0x000fe20007ffe0ff */
[----:B------:R-:W0:Y:S04]  /*0130*/  S2R R8, SR_CTAID.X ;  /* 0x0000000000087919 */ /* 0x000e280000002500 */
[----:B------:R-:W-:-:S04]  /*0140*/  IMAD.HI.U32 R9, R9, R6, RZ ;  /* 0x0000000609097227 */ /* 0x000fc800078e00ff */
[----:B------:R-:W-:-:S05]  /*0150*/  IMAD R4, R9, R4, R6 ;  /* 0x0000000409047224 */ /* 0x000fca00078e0206 */
[----:B------:R-:W-:-:S13]  /*0160*/  ISETP.GT.U32.AND P2, PT, R11, R4, PT ;  /* 0x000000040b00720c */ /* 0x000fda0003f44070 */
[----:B------:R-:W-:Y:S01]  /*0170*/  @!P2 IMAD.IADD R4, R4, 0x1, -R11 ;  /* 0x000000010404a824 */ /* 0x000fe200078e0a0b */
[----:B------:R-:W-:Y:S02]  /*0180*/  @!P2 IADD3 R9, PT, PT, R9, 0x1, RZ ;  /* 0x000000010909a810 */ /* 0x000fe40007ffe0ff */
[----:B------:R-:W-:Y:S02]  /*0190*/  ISETP.NE.AND P2, PT, R0, RZ, PT ;  /* 0x000000ff0000720c */ /* 0x000fe40003f45270 */
[----:B------:R-:W-:Y:S02]  /*01a0*/  ISETP.GE.U32.AND P0, PT, R4, R11, PT ;  /* 0x0000000b0400720c */ /* 0x000fe40003f06070 */
[----:B------:R-:W-:-:S04]  /*01b0*/  LOP3.LUT R4, R0, R13, RZ, 0x3c, !PT ;  /* 0x0000000d00047212 */ /* 0x000fc800078e3cff */
[----:B------:R-:W-:-:S07]  /*01c0*/  ISETP.GE.AND P1, PT, R4, RZ, PT ;  /* 0x000000ff0400720c */ /* 0x000fce0003f26270 */
[----:B------:R-:W-:-:S06]  /*01d0*/  @P0 VIADD R9, R9, 0x1 ;  /* 0x0000000109090836 */ /* 0x000fcc0000000000 */
[----:B------:R-:W-:Y:S02]  /*01e0*/  @!P1 IADD3 R9, PT, PT, -R9, RZ, RZ ;  /* 0x000000ff09099210 */ /* 0x000fe40007ffe1ff */
[----:B------:R-:W-:-:S04]  /*01f0*/  @!P2 LOP3.LUT R9, RZ, R0, RZ, 0x33, !PT ;  /* 0x00000000ff09a212 */ /* 0x000fc800078e33ff */
[----:B0-----:R-:W-:-:S13]  /*0200*/  ISETP.GE.AND P0, PT, R8, R9, PT ;  /* 0x000000090800720c */ /* 0x001fda0003f06270 */
[----:B------:R-:W-:Y:S05]  /*0210*/  @P0 EXIT ;  /* 0x000000000000094d */ /* 0x000fea0003800000 */
[----:B------:R-:W0:Y:S01]  /*0220*/  LDC R4, c[0x0][0x398] ;  /* 0x0000e600ff047b82 */ /* 0x000e220000000800 */
[----:B------:R-:W1:Y:S01]  /*0230*/  S2R R9, SR_TID.X ;  /* 0x0000000000097919 */ /* 0x000e620000002100 */
[----:B------:R-:W-:Y:S01]  /*0240*/  IMAD.MOV.U32 R12, RZ, RZ, 0x1 ;  /* 0x00000001ff0c7424 */ /* 0x000fe200078e00ff */
[----:B0-----:R-:W-:-:S04]  /*0250*/  IADD3 R11, PT, PT, R4, -0x1, RZ ;  /* 0xffffffff040b7810 */ /* 0x001fc80007ffe0ff */
[----:B------:R-:W-:-:S13]  /*0260*/  ISETP.GT.AND P0, PT, R11, R5, PT ;  /* 0x000000050b00720c */ /* 0x000fda0003f04270 */
[----:B-1----:R-:W-:Y:S05]  /*0270*/  @!P0 BRA `(.L_x_0) ;  /* 0x0000000400948947 */ /* 0x002fea0003800000 */
[----:B------:R-:W-:Y:S01]  /*0280*/  IADD3 R6, PT, PT, -R5, -0x2, R4 ;  /* 0xfffffffe05067810 */ /* 0x000fe20007ffe104 */
[----:B------:R-:W-:Y:S01]  /*0290*/  HFMA2 R12, -RZ, RZ, 0, 5.9604644775390625e-08 ;  /* 0x00000001ff0c7431 */ /* 0x000fe200000001ff */
[----:B------:R-:W-:Y:S02]  /*02a0*/  LOP3.LUT R10, RZ, R5, RZ, 0x33, !PT ;  /* 0x00000005ff0a7212 */ /* 0x000fe400078e33ff */
[----:B------:R-:W-:Y:S02]  /*02b0*/  ISETP.GE.U32.AND P0, PT, R6, 0xf, PT ;  /* 0x0000000f0600780c */ /* 0x000fe40003f06070 */
[----:B------:R-:W-:-:S04]  /*02c0*/  IADD3 R10, PT, PT, R10, R4, RZ ;  /* 0x000000040a0a7210 */ /* 0x000fc80007ffe0ff */
[----:B------:R-:W-:-:S07]  /*02d0*/  LOP3.LUT R26, R10, 0xf, RZ, 0xc0, !PT ;  /* 0x0000000f0a1a7812 */ /* 0x000fce00078ec0ff */
[----:B------:R-:W-:Y:S05]  /*02e0*/  @!P0 BRA `(.L_x_1) ;  /* 0x0000000000b88947 */ /* 0x000fea0003800000 */
[----:B------:R-:W0:Y:S01]  /*02f0*/  LDC.64 R4, c[0x0][0x390] ;  /* 0x0000e400ff047b82 */ /* 0x000e220000000a00 */
[----:B------:R-:W-:Y:S01]  /*0300*/  LOP3.LUT R14, R10, 0xfffffff0, RZ, 0xc0, !PT ;  /* 0xfffffff00a0e7812 */ /* 0x000fe200078ec0ff */
[----:B------:R-:W-:-:S03]  /*0310*/  IMAD.MOV.U32 R12, RZ, RZ, 0x1 ;  /* 0x00000001ff0c7424 */ /* 0x000fc600078e00ff */
[----:B------:R-:W-:-:S03]  /*0320*/  IADD3 R14, PT, PT, -R14, RZ, RZ ;  /* 0x000000ff0e0e7210 */ /* 0x000fc60007ffe1ff */
[----:B------:R-:W1:Y:S01]  /*0330*/  LDC R13, c[0x0][0x398] ;  /* 0x0000e600ff0d7b82 */ /* 0x000e620000000800 */
[----:B0-----:R-:W-:-:S04]  /*0340*/  IADD3 R4, P0, PT, R4, -0x1c, RZ ;  /* 0xffffffe404047810 */ /* 0x001fc80007f1e0ff */
[----:B------:R-:W-:-:S09]  /*0350*/  IADD3.X R5, PT, PT, R5, -0x1, RZ, P0, !PT ;  /* 0xffffffff05057810 */ /* 0x000fd200007fe4ff */
.L_x_2:
[----:B------:R-:W-:-:S05]  /*0360*/  IMAD.WIDE R6, R11, 0x4, R4 ;  /* 0x000000040b067825 */ /* 0x000fca00078e0204 */
[----:B------:R-:W2:Y:S04]  /*0370*/  LDG.E R25, desc[UR6][R6.64+0x1c] ;  /* 0x00001c0606197981 */ /* 0x000ea8000c1e1900 */
[----:B------:R-:W3:Y:S04]  /*0380*/  LDG.E R24, desc[UR6][R6.64+0x18] ;  /* 0x0000180606187981 */ /* 0x000ee8000c1e1900 */
[----:B------:R-:W4:Y:S04]  /*0390*/  LDG.E R23, desc[UR6][R6.64+0x14] ;  /* 0x0000140606177981 */ /* 0x000f28000c1e1900 */
[----:B------:R-:W5:Y:S04]  /*03a0*/  LDG.E R22, desc[UR6][R6.64+0x10] ;  /* 0x0000100606167981 */ /* 0x000f68000c1e1900 */
[----:B------:R-:W5:Y:S04]  /*03b0*/  LDG.E R15, desc[UR6][R6.64+0xc] ;  /* 0x00000c06060f7981 */ /* 0x000f68000c1e1900 */
[----:B------:R-:W5:Y:S04]  /*03c0*/  LDG.E R16, desc[UR6][R6.64+0x8] ;  /* 0x0000080606107981 */ /* 0x000f68000c1e1900 */
[----:B------:R-:W5:Y:S04]  /*03d0*/  LDG.E R17, desc[UR6][R6.64+0x4] ;  /* 0x0000040606117981 */ /* 0x000f68000c1e1900 */
[----:B------:R-:W5:Y:S04]  /*03e0*/  LDG.E R18, desc[UR6][R6.64] ;  /* 0x0000000606127981 */ /* 0x000f68000c1e1900 */
[----:B------:R-:W5:Y:S04]  /*03f0*/  LDG.E R19, desc[UR6][R6.64+-0x4] ;  /* 0xfffffc0606137981 */ /* 0x000f68000c1e1900 */
[----:B------:R-:W5:Y:S04]  /*0400*/  LDG.E R20, desc[UR6][R6.64+-0x8] ;  /* 0xfffff80606147981 */ /* 0x000f68000c1e1900 */
[----:B------:R-:W5:Y:S01]  /*0410*/  LDG.E R21, desc[UR6][R6.64+-0xc] ;  /* 0xfffff40606157981 */ /* 0x000f62000c1e1900 */
[----:B--2---:R-:W-:-:S03]  /*0420*/  IMAD R25, R25, R12, RZ ;  /* 0x0000000c19197224 */ /* 0x004fc600078e02ff */
[----:B------:R-:W2:Y:S01]  /*0430*/  LDG.E R12, desc[UR6][R6.64+-0x10] ;  /* 0xfffff006060c7981 */ /* 0x000ea2000c1e1900 */
[----:B---3--:R-:W-:-:S03]  /*0440*/  IMAD R28, R25, R24, RZ ;  /* 0x00000018191c7224 */ /* 0x008fc600078e02ff */
[----:B------:R-:W3:Y:S01]  /*0450*/  LDG.E R24, desc[UR6][R6.64+-0x14] ;  /* 0xffffec0606187981 */ /* 0x000ee2000c1e1900 */
[----:B----4-:R-:W-:-:S03]  /*0460*/  IMAD R25, R28, R23, RZ ;  /* 0x000000171c197224 */ /* 0x010fc600078e02ff */
[----:B------:R-:W4:Y:S01]  /*0470*/  LDG.E R23, desc[UR6][R6.64+-0x18] ;  /* 0xffffe80606177981 */ /* 0x000f22000c1e1900 */
[----:B-----5:R-:W-:-:S03]  /*0480*/  IMAD R28, R25, R22, RZ ;  /* 0x00000016191c7224 */ /* 0x020fc600078e02ff */
[----:B------:R-:W5:Y:S04]  /*0490*/  LDG.E R22, desc[UR6][R6.64+-0x1c] ;  /* 0xffffe40606167981 */ /* 0x000f68000c1e1900 */
[----:B------:R-:W5:Y:S01]  /*04a0*/  LDG.E R25, desc[UR6][R6.64+-0x20] ;  /* 0xffffe00606197981 */ /* 0x000f62000c1e1900 */
[----:B------:R-:W-:Y:S01]  /*04b0*/  IMAD R15, R28, R15, RZ ;  /* 0x0000000f1c0f7224 */ /* 0x000fe200078e02ff */
[----:B------:R-:W-:Y:S01]  /*04c0*/  IADD3 R14, PT, PT, R14, 0x10, RZ ;  /* 0x000000100e0e7810 */ /* 0x000fe20007ffe0ff */
[----:B-1----:R-:W-:Y:S01]  /*04d0*/  VIADD R13, R13, 0xfffffff0 ;  /* 0xfffffff00d0d7836 */ /* 0x002fe20000000000 */
[----:B------:R-:W-:Y:S01]  /*04e0*/  IADD3 R11, PT, PT, R11, -0x10, RZ ;  /* 0xfffffff00b0b7810 */ /* 0x000fe20007ffe0ff */
[----:B------:R-:W-:Y:S01]  /*04f0*/  IMAD R16, R15, R16, RZ ;  /* 0x000000100f107224 */ /* 0x000fe200078e02ff */
[----:B------:R-:W-:-:S03]  /*0500*/  ISETP.NE.AND P0, PT, R14, RZ, PT ;  /* 0x000000ff0e00720c */ /* 0x000fc60003f05270 */
[----:B------:R-:W-:-:S04]  /*0510*/  IMAD R17, R16, R17, RZ ;  /* 0x0000001110117224 */ /* 0x000fc800078e02ff */
[----:B------:R-:W-:-:S04]  /*0520*/  IMAD R18, R17, R18, RZ ;  /* 0x0000001211127224 */ /* 0x000fc800078e02ff */
[----:B------:R-:W-:-:S04]  /*0530*/  IMAD R19, R18, R19, RZ ;  /* 0x0000001312137224 */ /* 0x000fc800078e02ff */
[----:B------:R-:W-:-:S04]  /*0540*/  IMAD R20, R19, R20, RZ ;  /* 0x0000001413147224 */ /* 0x000fc800078e02ff */
[----:B------:R-:W-:-:S04]  /*0550*/  IMAD R21, R20, R21, RZ ;  /* 0x0000001514157224 */ /* 0x000fc800078e02ff */
[----:B--2---:R-:W-:-:S04]  /*0560*/  IMAD R21, R21, R12, RZ ;  /* 0x0000000c15157224 */ /* 0x004fc800078e02ff */
[----:B---3--:R-:W-:-:S04]  /*0570*/  IMAD R24, R21, R24, RZ ;  /* 0x0000001815187224 */ /* 0x008fc800078e02ff */
[----:B----4-:R-:W-:-:S04]  /*0580*/  IMAD R23, R24, R23, RZ ;  /* 0x0000001718177224 */ /* 0x010fc800078e02ff */
[----:B-----5:R-:W-:-:S04]  /*0590*/  IMAD R22, R23, R22, RZ ;  /* 0x0000001617167224 */ /* 0x020fc800078e02ff */
[----:B------:R-:W-:Y:S01]  /*05a0*/  IMAD R12, R22, R25, RZ ;  /* 0x00000019160c7224 */ /* 0x000fe200078e02ff */
[----:B------:R-:W-:Y:S06]  /*05b0*/  @P0 BRA `(.L_x_2) ;  /* 0xfffffffc00680947 */ /* 0x000fec000383ffff */
[----:B------:R-:W-:-:S07]  /*05c0*/  IADD3 R11, PT, PT, R13, -0x1, RZ ;  /* 0xffffffff0d0b7810 */ /* 0x000fce0007ffe0ff */
.L_x_1:
[----:B------:R-:W-:-:S13]  /*05d0*/  ISETP.NE.AND P0, PT, R26, RZ, PT ;  /* 0x000000ff1a00720c */ /* 0x000fda0003f05270 */
[----:B------:R-:W-:Y:S05]  /*05e0*/  @!P0 BRA `(.L_x_0) ;  /* 0x0000000000b88947 */ /* 0x000fea0003800000 */
[----:B------:R-:W-:Y:S02]  /*05f0*/  ISETP.GE.U32.AND P0, PT, R26, 0x8, PT ;  /* 0x000000081a00780c */ /* 0x000fe40003f06070 */
[----:B------:R-:W-:-:S04]  /*0600*/  LOP3.LUT R14, R10, 0x7, RZ, 0xc0, !PT ;  /* 0x000000070a0e7812 */ /* 0x000fc800078ec0ff */
[----:B------:R-:W-:-:S07]  /*0610*/  ISETP.NE.AND P1, PT, R14, RZ, PT ;  /* 0x000000ff0e00720c */ /* 0x000fce0003f25270 */
[----:B------:R-:W-:Y:S06]  /*0620*/  @!P0 BRA `(.L_x_3) ;  /* 0x0000000000488947 */ /* 0x000fec0003800000 */
        /* <DEDUP_REMOVED lines=8> */
[----:B------:R-:W5:Y:S01]  /*06b0*/  LDG.E R23, desc[UR6][R4.64+-0x1c] ;  /* 0xffffe40604177981 */ /* 0x000f62000c1e1900 */
[----:B------:R-:W-:-:S02]  /*06c0*/  VIADD R11, R11, 0xfffffff8 ;  /* 0xfffffff80b0b7836 */ /* 0x000fc40000000000 */
[----:B--2---:R-:W-:-:S04]  /*06d0*/  IMAD R7, R12, R7, RZ ;  /* 0x000000070c077224 */ /* 0x004fc800078e02ff */
[----:B---3--:R-:W-:-:S04]  /*06e0*/  IMAD R6, R7, R6, RZ ;  /* 0x0000000607067224 */ /* 0x008fc800078e02ff */
[----:B----4-:R-:W-:-:S04]  /*06f0*/  IMAD R6, R6, R13, RZ ;  /* 0x0000000d06067224 */ /* 0x010fc800078e02ff */
[----:B-----5:R-:W-:-:S04]  /*0700*/  IMAD R6, R6, R15, RZ ;  /* 0x0000000f06067224 */ /* 0x020fc800078e02ff */
[----:B------:R-:W-:-:S04]  /*0710*/  IMAD R6, R6, R17, RZ ;  /* 0x0000001106067224 */ /* 0x000fc800078e02ff */
[----:B------:R-:W-:-:S04]  /*0720*/  IMAD R6, R6, R19, RZ ;  /* 0x0000001306067224 */ /* 0x000fc800078e02ff */
[----:B------:R-:W-:-:S04]  /*0730*/  IMAD R6, R6, R21, RZ ;  /* 0x0000001506067224 */ /* 0x000fc800078e02ff */
[----:B------:R-:W-:-:S07]  /*0740*/  IMAD R12, R6, R23, RZ ;  /* 0x00000017060c7224 */ /* 0x000fce00078e02ff */
.L_x_3:
        /* <DEDUP_REMOVED lines=9> */
[----:B------:R-:W5:Y:S01]  /*07e0*/  LDG.E R15, desc[UR6][R4.64+-0xc] ;  /* 0xfffff406040f7981 */ /* 0x000f62000c1e1900 */
[----:B------:R-:W-:Y:S01]  /*07f0*/  IADD3 R11, PT, PT, R11, -0x4, RZ ;  /* 0xfffffffc0b0b7810 */ /* 0x000fe20007ffe0ff */
[----:B--2---:R-:W-:-:S04]  /*0800*/  IMAD R7, R12, R7, RZ ;  /* 0x000000070c077224 */ /* 0x004fc800078e02ff */
[----:B---3--:R-:W-:-:S04]  /*0810*/  IMAD R6, R7, R6, RZ ;  /* 0x0000000607067224 */ /* 0x008fc800078e02ff */
[----:B----4-:R-:W-:-:S04]  /*0820*/  IMAD R6, R6, R13, RZ ;  /* 0x0000000d06067224 */ /* 0x010fc800078e02ff */
[----:B-----5:R-:W-:-:S07]  /*0830*/  IMAD R12, R6, R15, RZ ;  /* 0x0000000f060c7224 */ /* 0x020fce00078e02ff */
.L_x_4:
[----:B------:R-:W-:Y:S05]  /*0840*/  @!P1 BRA `(.L_x_0) ;  /* 0x0000000000209947 */ /* 0x000fea0003800000 */
[----:B------:R-:W-:-:S07]  /*0850*/  IADD3 R10, PT, PT, -R10, RZ, RZ ;  /* 0x000000ff0a0a7210 */ /* 0x000fce0007ffe1ff */
.L_x_5:
[----:B------:R-:W-:-:S06]  /*0860*/  IMAD.WIDE R4, R11, 0x4, R2 ;  /* 0x000000040b047825 */ /* 0x000fcc00078e0202 */
[----:B------:R-:W2:Y:S01]  /*0870*/  LDG.E R5, desc[UR6][R4.64] ;  /* 0x0000000604057981 */ /* 0x000ea2000c1e1900 */
[----:B------:R-:W-:Y:S01]  /*0880*/  VIADD R10, R10, 0x1 ;  /* 0x000000010a0a7836 */ /* 0x000fe20000000000 */
[----:B------:R-:W-:-:S04]  /*0890*/  IADD3 R11, PT, PT, R11, -0x1, RZ ;  /* 0xffffffff0b0b7810 */ /* 0x000fc80007ffe0ff */
[----:B------:R-:W-:Y:S01]  /*08a0*/  ISETP.NE.AND P0, PT, R10, RZ, PT ;  /* 0x000000ff0a00720c */ /* 0x000fe20003f05270 */
[----:B--2---:R-:W-:-:S12]  /*08b0*/  IMAD R12, R5, R12, RZ ;  /* 0x0000000c050c7224 */ /* 0x004fd800078e02ff */
[----:B------:R-:W-:Y:S05]  /*08c0*/  @P0 BRA `(.L_x_5) ;  /* 0xfffffffc00e40947 */ /* 0x000fea000383ffff */
.L_x_0:
[-C--:B------:R-:W-:Y:S01]  /*08d0*/  IABS R6, R12.reuse ;  /* 0x0000000c00067213 */ /* 0x080fe20000000000 */
[----:B------:R-:W-:Y:S01]  /*08e0*/  BSSY.RECONVERGENT B0, `(.L_x_6) ;  /* 0x0000028000007945 */ /* 0x000fe20003800200 */
[----:B------:R-:W-:Y:S02]  /*08f0*/  IABS R7, R12 ;  /* 0x0000000c00077213 */ /* 0x000fe40000000000 */
[----:B------:R-:W0:Y:S01]  /*0900*/  I2F.RP R4, R6 ;  /* 0x0000000600047306 */ /* 0x000e220000209400 */
[----:B------:R-:W-:Y:S02]  /*0910*/  ISETP.GE.AND P2, PT, R8, RZ, PT ;  /* 0x000000ff0800720c */ /* 0x000fe40003f46270 */
[----:B------:R-:W-:Y:S02]  /*0920*/  IADD3 R7, PT, PT, RZ, -R7, RZ ;  /* 0x80000007ff077210 */ /* 0x000fe40007ffe0ff */
[----:B------:R-:W-:-:S03]  /*0930*/  MOV R11, 0xff800000 ;  /* 0xff800000000b7802 */ /* 0x000fc60000000f00 */
[----:B0-----:R-:W0:Y:S02]  /*0940*/  MUFU.RCP R4, R4 ;  /* 0x0000000400047308 */ /* 0x001e240000001000 */
[----:B0-----:R-:W-:Y:S02]  /*0950*/  IADD3 R2, PT, PT, R4, 0xffffffe, RZ ;  /* 0x0ffffffe04027810 */ /* 0x001fe40007ffe0ff */
[----:B------:R-:W-:-:S04]  /*0960*/  IABS R4, R8 ;  /* 0x0000000800047213 */ /* 0x000fc80000000000 */
[----:B------:R0:W1:Y:S02]  /*0970*/  F2I.FTZ.U32.TRUNC.NTZ R3, R2 ;  /* 0x0000000200037305 */ /* 0x000064000021f000 */
[----:B0-----:R-:W-:Y:S01]  /*0980*/  MOV R2, RZ ;  /* 0x000000ff00027202 */ /* 0x001fe20000000f00 */
[----:B-1----:R-:W-:-:S04]  /*0990*/  IMAD.MOV R5, RZ, RZ, -R3 ;  /* 0x000000ffff057224 */ /* 0x002fc800078e0a03 */
[----:B------:R-:W-:-:S04]  /*09a0*/  IMAD R5, R5, R6, RZ ;  /* 0x0000000605057224 */ /* 0x000fc800078e02ff */
[----:B------:R-:W-:-:S04]  /*09b0*/  IMAD.HI.U32 R3, R3, R5, R2 ;  /* 0x0000000503037227 */ /* 0x000fc800078e0002 */
[----:B------:R-:W-:Y:S02]  /*09c0*/  IMAD.MOV.U32 R5, RZ, RZ, R7 ;  /* 0x000000ffff057224 */ /* 0x000fe400078e0007 */
[----:B------:R-:W-:-:S04]  /*09d0*/  IMAD.HI.U32 R3, R3, R4, RZ ;  /* 0x0000000403037227 */ /* 0x000fc800078e00ff */
[----:B------:R-:W-:-:S05]  /*09e0*/  IMAD R3, R3, R5, R4 ;  /* 0x0000000503037224 */ /* 0x000fca00078e0204 */
[----:B------:R-:W-:-:S13]  /*09f0*/  ISETP.GT.U32.AND P0, PT, R6, R3, PT ;  /* 0x000000030600720c */ /* 0x000fda0003f04070 */
[----:B------:R-:W-:Y:S02]  /*0a00*/  @!P0 IADD3 R3, PT, PT, R3, -R6, RZ ;  /* 0x8000000603038210 */ /* 0x000fe40007ffe0ff */
[----:B------:R-:W-:Y:S02]  /*0a10*/  ISETP.NE.AND P0, PT, R12, RZ, PT ;  /* 0x000000ff0c00720c */ /* 0x000fe40003f05270 */
[----:B------:R-:W-:-:S13]  /*0a20*/  ISETP.GT.U32.AND P1, PT, R6, R3, PT ;  /* 0x000000030600720c */ /* 0x000fda0003f24070 */
[----:B------:R-:W-:-:S05]  /*0a30*/  @!P1 IADD3 R3, PT, PT, R3, -R6, RZ ;  /* 0x8000000603039210 */ /* 0x000fca0007ffe0ff */
[----:B------:R-:W-:Y:S01]  /*0a40*/  @!P2 IMAD.MOV R3, RZ, RZ, -R3 ;  /* 0x000000ffff03a224 */ /* 0x000fe200078e0a03 */
[----:B------:R-:W-:Y:S02]  /*0a50*/  @!P0 LOP3.LUT R3, RZ, R12, RZ, 0x33, !PT ;  /* 0x0000000cff038212 */ /* 0x000fe400078e33ff */
[----:B------:R-:W-:Y:S02]  /*0a60*/  ISETP.GE.AND P0, PT, R9, R0, PT ;  /* 0x000000000900720c */ /* 0x000fe40003f06270 */
[----:B------:R-:W-:-:S05]  /*0a70*/  IADD3 R8, PT, PT, -R3, R8, RZ ;  /* 0x0000000803087210 */ /* 0x000fca0007ffe1ff */
[----:B------:R-:W-:-:S06]  /*0a80*/  IMAD R3, R0, R8, R3 ;  /* 0x0000000800037224 */ /* 0x000fcc00078e0203 */
[----:B------:R-:W-:Y:S05]  /*0a90*/  @P0 BRA `(.L_x_7) ;  /* 0x0000000000300947 */ /* 0x000fea0003800000 */
[----:B------:R-:W0:Y:S01]  /*0aa0*/  LDC R2, c[0x0][0x360] ;  /* 0x0000d800ff027b82 */ /* 0x000e220000000800 */
[----:B------:R-:W-:Y:S01]  /*0ab0*/  IMAD.MOV.U32 R11, RZ, RZ, -0x800000 ;  /* 0xff800000ff0b7424 */ /* 0x000fe200078e00ff */
[----:B------:R-:W-:-:S06]  /*0ac0*/  MOV R13, R9 ;  /* 0x00000009000d7202 */ /* 0x000fcc0000000f00 */
[----:B------:R-:W1:Y:S02]  /*0ad0*/  LDC.64 R6, c[0x0][0x380] ;  /* 0x0000e000ff067b82 */ /* 0x000e640000000a00 */
.L_x_8:
[----:B------:R-:W-:-:S04]  /*0ae0*/  IMAD R5, R13, R12, R3 ;  /* 0x0000000c0d057224 */ /* 0x000fc800078e0203 */
[----:B-1----:R-:W-:-:S06]  /*0af0*/  IMAD.WIDE R4, R5, 0x4, R6 ;  /* 0x0000000405047825 */ /* 0x002fcc00078e0206 */
[----:B------:R-:W2:Y:S01]  /*0b00*/  LDG.E R4, desc[UR6][R4.64] ;  /* 0x0000000604047981 */ /* 0x000ea2000c1e1900 */
[----:B0-----:R-:W-:-:S04]  /*0b10*/  IADD3 R13, PT, PT, R2, R13, RZ ;  /* 0x0000000d020d7210 */ /* 0x001fc80007ffe0ff */
[----:B------:R-:W-:Y:S02]  /*0b20*/  ISETP.GE.AND P1, PT, R13, R0, PT ;  /* 0x000000000d00720c */ /* 0x000fe40003f26270 */
[----:B--2---:R-:W-:-:S04]  /*0b30*/  FSETP.GT.AND P0, PT, R4, R11, PT ;  /* 0x0000000b0400720b */ /* 0x004fc80003f04000 */
[----:B------:R-:W-:-:S07]  /*0b40*/  FSEL R11, R4, R11, P0 ;  /* 0x0000000b040b7208 */ /* 0x000fce0000000000 */
[----:B------:R-:W-:Y:S05]  /*0b50*/  @!P1 BRA `(.L_x_8) ;  /* 0xfffffffc00e09947 */ /* 0x000fea000383ffff */
.L_x_7:
[----:B------:R-:W-:Y:S05]  /*0b60*/  BSYNC.RECONVERGENT B0 ;  /* 0x0000000000007941 */ /* 0x000fea0003800200 */
.L_x_6:
[----:B------:R-:W0:Y:S01]  /*0b70*/  S2UR UR5, SR_CgaCtaId ;  /* 0x00000000000579c3 */ /* 0x000e220000008800 */
[----:B------:R-:W-:Y:S01]  /*0b80*/  UMOV UR4, 0x400 ;  /* 0x0000040000047882 */ /* 0x000fe20000000000 */
[----:B------:R-:W1:Y:S02]  /*0b90*/  LDCU UR8, c[0x0][0x360] ;  /* 0x00006c00ff0877ac */ /* 0x000e640008000800 */
[----:B-1----:R-:W-:Y:S02]  /*0ba0*/  UISETP.GE.U32.AND UP0, UPT, UR8, 0x2, UPT ;  /* 0x000000020800788c */ /* 0x002fe4000bf06070 */
[----:B0-----:R-:W-:-:S06]  /*0bb0*/  ULEA UR4, UR5, UR4, 0x18 ;  /* 0x0000000405047291 */ /* 0x001fcc000f8ec0ff */
[----:B------:R-:W-:-:S05]  /*0bc0*/  LEA R6, R9, UR4, 0x2 ;  /* 0x0000000409067c11 */ /* 0x000fca000f8e10ff */
[----:B------:R0:W-:Y:S01]  /*0bd0*/  STS [R6], R11 ;  /* 0x0000000b06007388 */ /* 0x0001e20000000800 */
[----:B------:R-:W-:Y:S06]  /*0be0*/  BAR.SYNC.DEFER_BLOCKING 0x0 ;  /* 0x0000000000007b1d */ /* 0x000fec0000010000 */
[----:B------:R-:W-:Y:S05]  /*0bf0*/  BRA.U !UP0, `(.L_x_9) ;  /* 0x00000001083c7547 */ /* 0x000fea000b800000 */
[----:B------:R-:W-:-:S07]  /*0c00*/  IMAD.U32 R2, RZ, RZ, UR8 ;  /* 0x00000008ff027e24 */ /* 0x000fce000f8e00ff */
.L_x_12:
[----:B------:R-:W-:Y:S01]  /*0c10*/  MOV R7, R2 ;  /* 0x0000000200077202 */ /* 0x000fe20000000f00 */
[----:B------:R-:W-:Y:S01]  /*0c20*/  BSSY.RECONVERGENT B0, `(.L_x_10) ;  /* 0x0000009000007945 */ /* 0x000fe20003800200 */
[----:B------:R-:W-:-:S04]  /*0c30*/  SHF.R.U32.HI R2, RZ, 0x1, R2 ;  /* 0x00000001ff027819 */ /* 0x000fc80000011602 */
[----:B------:R-:W-:-:S13]  /*0c40*/  ISETP.GE.U32.AND P0, PT, R9, R2, PT ;  /* 0x000000020900720c */ /* 0x000fda0003f06070 */
[----:B-1----:R-:W-:Y:S05]  /*0c50*/  @P0 BRA `(.L_x_11) ;  /* 0x0000000000140947 */ /* 0x002fea0003800000 */
[----:B------:R-:W-:Y:S01]  /*0c60*/  LEA R4, R2, R6, 0x2 ;  /* 0x0000000602047211 */ /* 0x000fe200078e10ff */
[----:B------:R-:W-:Y:S05]  /*0c70*/  LDS R5, [R6] ;  /* 0x0000000006057984 */ /* 0x000fea0000000800 */
[----:B------:R-:W1:Y:S02]  /*0c80*/  LDS R4, [R4] ;  /* 0x0000000004047984 */ /* 0x000e640000000800 */
[----:B-1----:R-:W-:-:S13]  /*0c90*/  FSETP.GT.AND P0, PT, R4, R5, PT ;  /* 0x000000050400720b */ /* 0x002fda0003f04000 */
[----:B------:R1:W-:Y:S02]  /*0ca0*/  @P0 STS [R6], R4 ;  /* 0x0000000406000388 */ /* 0x0003e40000000800 */
.L_x_11:
[----:B------:R-:W-:Y:S05]  /*0cb0*/  BSYNC.RECONVERGENT B0 ;  /* 0x0000000000007941 */ /* 0x000fea0003800200 */
.L_x_10:
[----:B------:R-:W-:Y:S01]  /*0cc0*/  BAR.SYNC.DEFER_BLOCKING 0x0 ;  /* 0x0000000000007b1d */ /* 0x000fe20000010000 */
[----:B------:R-:W-:-:S13]  /*0cd0*/  ISETP.GT.U32.AND P0, PT, R7, 0x3, PT ;  /* 0x000000030700780c */ /* 0x000fda0003f04070 */
[----:B------:R-:W-:Y:S05]  /*0ce0*/  @P0 BRA `(.L_x_12) ;  /* 0xfffffffc00c80947 */ /* 0x000fea000383ffff */
.L_x_9:
[----:B------:R-:W2:Y:S01]  /*0cf0*/  S2UR UR5, SR_CgaCtaId ;  /* 0x00000000000579c3 */ /* 0x000ea20000008800 */
[----:B------:R-:W-:Y:S01]  /*0d00*/  UMOV UR4, 0x400 ;  /* 0x0000040000047882 */ /* 0x000fe20000000000 */
[----:B------:R-:W-:Y:S01]  /*0d10*/  ISETP.GE.AND P0, PT, R9, R0, PT ;  /* 0x000000000900720c */ /* 0x000fe20003f06270 */
[----:B------:R-:W-:Y:S01]  /*0d20*/  BSSY.RECONVERGENT B0, `(.L_x_13) ;  /* 0x000001a000007945 */ /* 0x000fe20003800200 */
[----:B------:R-:W-:Y:S01]  /*0d30*/  IMAD.MOV.U32 R7, RZ, RZ, RZ ;  /* 0x000000ffff077224 */ /* 0x000fe200078e00ff */
[----:B--2---:R-:W-:-:S09]  /*0d40*/  ULEA UR4, UR5, UR4, 0x18 ;  /* 0x0000000405047291 */ /* 0x004fd2000f8ec0ff */
[----:B------:R-:W2:Y:S01]  /*0d50*/  LDS R2, [UR4] ;  /* 0x00000004ff027984 */ /* 0x000ea20008000800 */
[----:B------:R-:W-:Y:S06]  /*0d60*/  BAR.SYNC.DEFER_BLOCKING 0x0 ;  /* 0x0000000000007b1d */ /* 0x000fec0000010000 */
[----:B------:R-:W-:Y:S05]  /*0d70*/  @P0 BRA `(.L_x_14) ;  /* 0x0000000000500947 */ /* 0x000fea0003800000 */
[----:B-1----:R-:W1:Y:S01]  /*0d80*/  LDC.64 R4, c[0x0][0x380] ;  /* 0x0000e000ff047b82 */ /* 0x002e620000000a00 */
[----:B------:R-:W-:Y:S01]  /*0d90*/  HFMA2 R7, -RZ, RZ, 0, 0 ;  /* 0x00000000ff077431 */ /* 0x000fe200000001ff */
[----:B------:R-:W-:-:S07]  /*0da0*/  MOV R13, R9 ;  /* 0x00000009000d7202 */ /* 0x000fce0000000f00 */
.L_x_15:
[----:B0-----:R-:W-:-:S04]  /*0db0*/  IMAD R11, R13, R12, R3 ;  /* 0x0000000c0d0b7224 */ /* 0x001fc800078e0203 */
[----:B-1----:R-:W-:-:S06]  /*0dc0*/  IMAD.WIDE R10, R11, 0x4, R4 ;  /* 0x000000040b0a7825 */ /* 0x002fcc00078e0204 */
[----:B------:R-:W2:Y:S01]  /*0dd0*/  LDG.E R11, desc[UR6][R10.64] ;  /* 0x000000060a0b7981 */ /* 0x000ea2000c1e1900 */
[----:B------:R-:W-:Y:S01]  /*0de0*/  IMAD.MOV.U32 R15, RZ, RZ, 0x3bbb989d ;  /* 0x3bbb989dff0f7424 */ /* 0x000fe200078e00ff */
[----:B------:R-:W-:Y:S02]  /*0df0*/  MOV R17, 0x437c0000 ;  /* 0x437c000000117802 */ /* 0x000fe40000000f00 */
[----:B------:R-:W-:-:S04]  /*0e00*/  IADD3 R13, PT, PT, R13, UR8, RZ ;  /* 0x000000080d0d7c10 */ /* 0x000fc8000fffe0ff */
[----:B------:R-:W-:Y:S01]  /*0e10*/  ISETP.GE.AND P0, PT, R13, R0, PT ;  /* 0x000000000d00720c */ /* 0x000fe20003f06270 */
[----:B--2---:R-:W-:-:S04]  /*0e20*/  FADD R8, -R2, R11 ;  /* 0x0000000b02087221 */ /* 0x004fc80000000100 */
[----:B------:R-:W-:-:S04]  /*0e30*/  FFMA.SAT R14, R8, R15, 0.5 ;  /* 0x3f000000080e7423 */ /* 0x000fc8000000200f */
[----:B------:R-:W-:-:S04]  /*0e40*/  FFMA.RM R14, R14, R17, 12582913 ;  /* 0x4b4000010e0e7423 */ /* 0x000fc80000004011 */
[C---:B------:R-:W-:Y:S01]  /*0e50*/  FADD R15, R14.reuse, -12583039 ;  /* 0xcb40007f0e0f7421 */ /* 0x040fe20000000000 */
[----:B------:R-:W-:-:S03]  /*0e60*/  IMAD.SHL.U32 R14, R14, 0x800000, RZ ;  /* 0x008000000e0e7824 */ /* 0x000fc600078e00ff */
[----:B------:R-:W-:-:S04]  /*0e70*/  FFMA R15, R8, 1.4426950216293334961, -R15 ;  /* 0x3fb8aa3b080f7823 */ /* 0x000fc8000000080f */
[----:B------:R-:W-:-:S06]  /*0e80*/  FFMA R15, R8, 1.925963033500011079e-08, R15 ;  /* 0x32a57060080f7823 */ /* 0x000fcc000000000f */
[----:B------:R-:W0:Y:S02]  /*0e90*/  MUFU.EX2 R15, R15 ;  /* 0x0000000f000f7308 */ /* 0x000e240000000800 */
[----:B0-----:R-:W-:Y:S01]  /*0ea0*/  FFMA R7, R14, R15, R7 ;  /* 0x0000000f0e077223 */ /* 0x001fe20000000007 */
[----:B------:R-:W-:Y:S06]  /*0eb0*/  @!P0 BRA `(.L_x_15) ;  /* 0xfffffffc00bc8947 */ /* 0x000fec000383ffff */
.L_x_14:
[----:B------:R-:W-:Y:S05]  /*0ec0*/  BSYNC.RECONVERGENT B0 ;  /* 0x0000000000007941 */ /* 0x000fea0003800200 */
.L_x_13:
[----:B------:R3:W-:Y:S01]  /*0ed0*/  STS [R6], R7 ;  /* 0x0000000706007388 */ /* 0x0007e20000000800 */
[----:B------:R-:W-:Y:S01]  /*0ee0*/  UISETP.GE.U32.AND UP0, UPT, UR8, 0x2, UPT ;  /* 0x000000020800788c */ /* 0x000fe2000bf06070 */
[----:B------:R-:W-:Y:S08]  /*0ef0*/  BAR.SYNC.DEFER_BLOCKING 0x0 ;  /* 0x0000000000007b1d */ /* 0x000ff00000010000 */
[----:B---3--:R-:W-:Y:S05]  /*0f00*/  BRA.U !UP0, `(.L_x_16) ;  /* 0x0000000108307547 */ /* 0x008fea000b800000 */
[----:B-1----:R-:W-:-:S07]  /*0f10*/  MOV R4, UR8 ;  /* 0x0000000800047c02 */ /* 0x002fce0008000f00 */
.L_x_17:
[----:B------:R-:W-:-:S04]  /*0f20*/  SHF.R.U32.HI R10, RZ, 0x1, R4 ;  /* 0x00000001ff0a7819 */ /* 0x000fc80000011604 */
[----:B------:R-:W-:-:S13]  /*0f30*/  ISETP.GE.U32.AND P0, PT, R9, R10, PT ;  /* 0x0000000a0900720c */ /* 0x000fda0003f06070 */
[----:B------:R-:W-:Y:S01]  /*0f40*/  @!P0 LEA R5, R10, R6, 0x2 ;  /* 0x000000060a058211 */ /* 0x000fe200078e10ff */
[----:B------:R-:W-:Y:S05]  /*0f50*/  @!P0 LDS R8, [R6] ;  /* 0x0000000006088984 */ /* 0x000fea0000000800 */
[----:B------:R-:W1:Y:S02]  /*0f60*/  @!P0 LDS R5, [R5] ;  /* 0x0000000005058984 */ /* 0x000e640000000800 */
[----:B-1----:R-:W-:-:S05]  /*0f70*/  @!P0 FADD R7, R5, R8 ;  /* 0x0000000805078221 */ /* 0x002fca0000000000 */
[----:B------:R3:W-:Y:S01]  /*0f80*/  @!P0 STS [R6], R7 ;  /* 0x0000000706008388 */ /* 0x0007e20000000800 */
[----:B------:R-:W-:Y:S01]  /*0f90*/  BAR.SYNC.DEFER_BLOCKING 0x0 ;  /* 0x0000000000007b1d */ /* 0x000fe20000010000 */
[----:B------:R-:W-:Y:S01]  /*0fa0*/  ISETP.GT.U32.AND P0, PT, R4, 0x3, PT ;  /* 0x000000030400780c */ /* 0x000fe20003f04070 */
[----:B------:R-:W-:-:S12]  /*0fb0*/  IMAD.MOV.U32 R4, RZ, RZ, R10 ;  /* 0x000000ffff047224 */ /* 0x000fd800078e000a */
[----:B---3--:R-:W-:Y:S05]  /*0fc0*/  @P0 BRA `(.L_x_17) ;  /* 0xfffffffc00d40947 */ /* 0x008fea000383ffff */
.L_x_16:
[----:B------:R-:W3:Y:S01]  /*0fd0*/  S2UR UR5, SR_CgaCtaId ;  /* 0x00000000000579c3 */ /* 0x000ee20000008800 */
[----:B------:R-:W-:Y:S01]  /*0fe0*/  UMOV UR4, 0x400 ;  /* 0x0000040000047882 */ /* 0x000fe20000000000 */
[----:B------:R-:W-:Y:S01]  /*0ff0*/  IMAD.MOV.U32 R7, RZ, RZ, 0x3e055027 ;  /* 0x3e055027ff077424 */ /* 0x000fe200078e00ff */
[----:B------:R-:W-:Y:S02]  /*1000*/  MOV R13, 0x7f800000 ;  /* 0x7f800000000d7802 */ /* 0x000fe40000000f00 */
[----:B------:R-:W-:Y:S01]  /*1010*/  ISETP.GE.AND P1, PT, R9, R0, PT ;  /* 0x000000000900720c */ /* 0x000fe20003f26270 */
[----:B---3--:R-:W-:-:S09]  /*1020*/  ULEA UR4, UR5, UR4, 0x18 ;  /* 0x0000000405047291 */ /* 0x008fd2000f8ec0ff */
[----:B------:R-:W3:Y:S01]  /*1030*/  LDS R8, [UR4] ;  /* 0x00000004ff087984 */ /* 0x000ee20008000800 */
[----:B------:R-:W-:Y:S01]  /*1040*/  BAR.SYNC.DEFER_BLOCKING 0x0 ;  /* 0x0000000000007b1d */ /* 0x000fe20000010000 */
[----:B---3--:R-:W-:-:S13]  /*1050*/  FSETP.GEU.AND P0, PT, R8, 1.175494350822287508e-38, PT ;  /* 0x008000000800780b */ /* 0x008fda0003f0e000 */
[----:B------:R-:W-:-:S05]  /*1060*/  @!P0 FMUL R8, R8, 8388608 ;  /* 0x4b00000008088820 */ /* 0x000fca0000400000 */
[----:B-1----:R-:W-:-:S04]  /*1070*/  IADD3 R4, PT, PT, R8, -0x3f2aaaab, RZ ;  /* 0xc0d5555508047810 */ /* 0x002fc80007ffe0ff */
[----:B------:R-:W-:-:S04]  /*1080*/  LOP3.LUT R5, R4, 0xff800000, RZ, 0xc0, !PT ;  /* 0xff80000004057812 */ /* 0x000fc800078ec0ff */
[-C--:B------:R-:W-:Y:S02]  /*1090*/  IADD3 R4, PT, PT, R8, -R5.reuse, RZ ;  /* 0x8000000508047210 */ /* 0x080fe40007ffe0ff */
[----:B------:R-:W-:-:S03]  /*10a0*/  I2FP.F32.S32 R5, R5 ;  /* 0x0000000500057245 */ /* 0x000fc60000201400 */
[----:B0-----:R-:W-:Y:S01]  /*10b0*/  FADD R6, R4, -1 ;  /* 0xbf80000004067421 */ /* 0x001fe20000000000 */
[----:B------:R-:W-:Y:S02]  /*10c0*/  FSEL R4, RZ, -23, P0 ;  /* 0xc1b80000ff047808 */ /* 0x000fe40000000000 */
[----:B------:R-:W-:Y:S01]  /*10d0*/  ISETP.GT.U32.AND P0, PT, R8, 0x7f7fffff, PT ;  /* 0x7f7fffff0800780c */ /* 0x000fe20003f04070 */
[C---:B------:R-:W-:Y:S02]  /*10e0*/  FFMA R7, R6.reuse, -R7, 0.14084610342979431152 ;  /* 0x3e1039f606077423 */ /* 0x040fe40000000807 */
[----:B------:R-:W-:Y:S02]  /*10f0*/  FFMA R10, R5, 1.1920928955078125e-07, R4 ;  /* 0x34000000050a7823 */ /* 0x000fe40000000004 */
[C---:B------:R-:W-:Y:S01]  /*1100*/  FFMA R7, R6.reuse, R7, -0.12148627638816833496 ;  /* 0xbdf8cdcc06077423 */ /* 0x040fe20000000007 */
[----:B------:R-:W0:Y:S03]  /*1110*/  LDC.64 R4, c[0x0][0x388] ;  /* 0x0000e200ff047b82 */ /* 0x000e260000000a00 */
[----:B------:R-:W-:-:S04]  /*1120*/  FFMA R7, R6, R7, 0.13980610668659210205 ;  /* 0x3e0f295506077423 */ /* 0x000fc80000000007 */
[----:B------:R-:W-:-:S04]  /*1130*/  FFMA R7, R6, R7, -0.16684235632419586182 ;  /* 0xbe2ad8b906077423 */ /* 0x000fc80000000007 */
[----:B------:R-:W-:-:S04]  /*1140*/  FFMA R7, R6, R7, 0.20012299716472625732 ;  /* 0x3e4ced0b06077423 */ /* 0x000fc80000000007 */
[----:B------:R-:W-:-:S04]  /*1150*/  FFMA R7, R6, R7, -0.24999669194221496582 ;  /* 0xbe7fff2206077423 */ /* 0x000fc80000000007 */
[----:B------:R-:W-:-:S04]  /*1160*/  FFMA R7, R6, R7, 0.33333182334899902344 ;  /* 0x3eaaaa7806077423 */ /* 0x000fc80000000007 */
[----:B------:R-:W-:-:S04]  /*1170*/  FFMA R7, R6, R7, -0.5 ;  /* 0xbf00000006077423 */ /* 0x000fc80000000007 */
[----:B------:R-:W-:-:S04]  /*1180*/  FMUL R7, R6, R7 ;  /* 0x0000000706077220 */ /* 0x000fc80000400000 */
[----:B------:R-:W-:Y:S02]  /*1190*/  FFMA R11, R6, R7, R6 ;  /* 0x00000007060b7223 */ /* 0x000fe40000000006 */
[----:B------:R-:W1:Y:S02]  /*11a0*/  LDC.64 R6, c[0x0][0x380] ;  /* 0x0000e000ff067b82 */ /* 0x000e640000000a00 */
[----:B------:R-:W-:Y:S01]  /*11b0*/  FFMA R10, R10, 0.69314718246459960938, R11 ;  /* 0x3f3172180a0a7823 */ /* 0x000fe2000000000b */
[C---:B------:R-:W-:Y:S01]  /*11c0*/  @P0 FFMA R10, R8.reuse, R13, +INF ;  /* 0x7f800000080a0423 */ /* 0x040fe2000000000d */
[----:B------:R-:W-:-:S04]  /*11d0*/  FSETP.NEU.AND P0, PT, R8, RZ, PT ;  /* 0x000000ff0800720b */ /* 0x000fc80003f0d000 */
[----:B------:R-:W-:-:S05]  /*11e0*/  FSEL R11, R10, -INF , P0 ;  /* 0xff8000000a0b7808 */ /* 0x000fca0000000000 */
[----:B--2---:R-:W-:Y:S01]  /*11f0*/  FADD R2, R2, R11 ;  /* 0x0000000b02027221 */ /* 0x004fe20000000000 */
[----:B------:R-:W-:Y:S06]  /*1200*/  @P1 EXIT ;  /* 0x000000000000194d */ /* 0x000fec0003800000 */
.L_x_18:
[----:B--2---:R-:W-:-:S04]  /*1210*/  IMAD R15, R12, R9, R3 ;  /* 0x000000090c0f7224 */ /* 0x004fc800078e0203 */
[----:B-1----:R-:W-:-:S06]  /*1220*/  IMAD.WIDE R10, R15, 0x4, R6 ;  /* 0x000000040f0a7825 */ /* 0x002fcc00078e0206 */
[----:B------:R-:W2:Y:S01]  /*1230*/  LDG.E R11, desc[UR6][R10.64] ;  /* 0x000000060a0b7981 */ /* 0x000ea2000c1e1900 */
[----:B0-----:R-:W-:Y:S01]  /*1240*/  IMAD.WIDE R14, R15, 0x4, R4 ;  /* 0x000000040f0e7825 */ /* 0x001fe200078e0204 */
[----:B------:R-:W-:-:S04]  /*1250*/  IADD3 R9, PT, PT, R9, UR8, RZ ;  /* 0x0000000809097c10 */ /* 0x000fc8000fffe0ff */
[----:B------:R-:W-:Y:S01]  /*1260*/  ISETP.GE.AND P0, PT, R9, R0, PT ;  /* 0x000000000900720c */ /* 0x000fe20003f06270 */
[----:B--2---:R-:W-:-:S05]  /*1270*/  FADD R13, -R2, R11 ;  /* 0x0000000b020d7221 */ /* 0x004fca0000000100 */
[----:B------:R2:W-:Y:S07]  /*1280*/  STG.E desc[UR6][R14.64], R13 ;  /* 0x0000000d0e007986 */ /* 0x0005ee000c101906 */
[----:B------:R-:W-:Y:S05]  /*1290*/  @!P0 BRA `(.L_x_18) ;  /* 0xfffffffc00dc8947 */ /* 0x000fea000383ffff */
[----:B------:R-:W-:Y:S05]  /*12a0*/  EXIT ;  /* 0x000000000000794d */ /* 0x000fea0003800000 */
.L_x_19:
[----:B------:R-:W-:-:S00]  /*12b0*/  BRA `(.L_x_19) ;  /* 0xfffffffc00fc7947 */ /* 0x000fc0000383ffff */
[----:B------:R-:W-:-:S00]  /*12c0*/  NOP ;  /* 0x0000000000007918 */ /* 0x000fc00000000000 */
        /* <DEDUP_REMOVED lines=11> */
.L_x_20:


//--------------------- .nv.shared.log_softmax_fused_kernel --------------------------
	.section	.nv.shared.log_softmax_fused_kernel,"aw",@nobits
	.sectionflags	@""
	.align	16
	.zero		1024


//--------------------- .nv.shared.reserved.0     --------------------------
	.section	.nv.shared.reserved.0,"aw",@nobits
	.weak		__nv_reservedSMEM_offset_0_alias
	.size		__nv_reservedSMEM_offset_0_alias, 0, 64
	.other		__nv_reservedSMEM_offset_0_alias,@"STO_CUDA_RESERVED_SHARED STV_DEFAULT"
__nv_reservedSMEM_offset_0_alias:
	.zero		0
	.zero		64


//--------------------- .nv.constant0.log_softmax_fused_kernel --------------------------
	.section	.nv.constant0.log_softmax_fused_kernel,"a",@progbits
	.sectionflags	@""
	.align	4
.nv.constant0.log_softmax_fused_kernel:
	.zero		932


//--------------------- SYMBOLS --------------------------

	.type		.nv.reservedSmem.offset0,@object
	.size		.nv.reservedSmem.offset0,0x4
	.type		.nv.reservedSmem.cap,@object
	.size		.nv.reservedSmem.cap,0x4
